//
// Generated by NVIDIA NVVM Compiler
//
// Compiler Build ID: CL-36424714
// Cuda compilation tools, release 13.0, V13.0.88
// Based on NVVM 20.0.0
//

.version 9.0
.target sm_100
.address_size 64

	// .globl	_leaky_relu

.visible .entry _leaky_relu(
	.param .u64 .ptr .align 1 _leaky_relu_param_0,
	.param .u64 .ptr .align 1 _leaky_relu_param_1,
	.param .u32 _leaky_relu_param_2,
	.param .u32 _leaky_relu_param_3,
	.param .f32 _leaky_relu_param_4
)
{
	.reg .pred 	%p<2>;
	.reg .b32 	%r<5>;
	.reg .b32 	%f<5>;
	.reg .b64 	%rd<8>;

	ld.param.u64 	%rd1, [_leaky_relu_param_0];
	ld.param.u64 	%rd2, [_leaky_relu_param_1];
	ld.param.f32 	%f1, [_leaky_relu_param_4];
	cvta.to.global.u64 	%rd3, %rd1;
	mov.u32 	%r1, %ctaid.x;
	mov.u32 	%r2, %ntid.x;
	mov.u32 	%r3, %tid.x;
	mad.lo.s32 	%r4, %r1, %r2, %r3;
	mul.wide.u32 	%rd4, %r4, 4;
	add.s64 	%rd5, %rd3, %rd4;
	ld.global.f32 	%f2, [%rd5];
	setp.lt.f32 	%p1, %f2, 0f00000000;
	mul.f32 	%f3, %f1, %f2;
	selp.f32 	%f4, %f3, %f2, %p1;
	cvta.to.global.u64 	%rd6, %rd2;
	add.s64 	%rd7, %rd6, %rd4;
	st.global.f32 	[%rd7], %f4;
	ret;

}
	// .globl	_batch_norm
.visible .entry _batch_norm(
	.param .u64 .ptr .align 1 _batch_norm_param_0,
	.param .u64 .ptr .align 1 _batch_norm_param_1,
	.param .u32 _batch_norm_param_2,
	.param .u32 _batch_norm_param_3,
	.param .u32 _batch_norm_param_4,
	.param .u32 _batch_norm_param_5,
	.param .u64 .ptr .align 1 _batch_norm_param_6,
	.param .u64 .ptr .align 1 _batch_norm_param_7,
	.param .u64 .ptr .align 1 _batch_norm_param_8,
	.param .u64 .ptr .align 1 _batch_norm_param_9
)
{
	.reg .b32 	%r<11>;
	.reg .b32 	%f<11>;
	.reg .b64 	%rd<21>;

	ld.param.u64 	%rd1, [_batch_norm_param_0];
	ld.param.u64 	%rd2, [_batch_norm_param_1];
	ld.param.u32 	%r1, [_batch_norm_param_3];
	ld.param.u32 	%r2, [_batch_norm_param_4];
	ld.param.u32 	%r3, [_batch_norm_param_5];
	ld.param.u64 	%rd3, [_batch_norm_param_6];
	ld.param.u64 	%rd4, [_batch_norm_param_7];
	ld.param.u64 	%rd5, [_batch_norm_param_8];
	ld.param.u64 	%rd6, [_batch_norm_param_9];
	cvta.to.global.u64 	%rd7, %rd2;
	cvta.to.global.u64 	%rd8, %rd6;
	cvta.to.global.u64 	%rd9, %rd4;
	cvta.to.global.u64 	%rd10, %rd3;
	cvta.to.global.u64 	%rd11, %rd1;
	cvta.to.global.u64 	%rd12, %rd5;
	mov.u32 	%r4, %ctaid.x;
	mov.u32 	%r5, %ctaid.y;
	mov.u32 	%r6, %tid.x;
	mov.u32 	%r7, %tid.y;
	mad.lo.s32 	%r8, %r1, %r4, %r5;
	mad.lo.s32 	%r9, %r8, %r2, %r6;
	mad.lo.s32 	%r10, %r9, %r3, %r7;
	mul.wide.u32 	%rd13, %r5, 4;
	add.s64 	%rd14, %rd12, %rd13;
	ld.global.f32 	%f1, [%rd14];
	mul.wide.u32 	%rd15, %r10, 4;
	add.s64 	%rd16, %rd11, %rd15;
	ld.global.f32 	%f2, [%rd16];
	add.s64 	%rd17, %rd10, %rd13;
	ld.global.f32 	%f3, [%rd17];
	sub.f32 	%f4, %f2, %f3;
	add.s64 	%rd18, %rd9, %rd13;
	ld.global.f32 	%f5, [%rd18];
	add.f32 	%f6, %f5, 0f3727C5AC;
	sqrt.rn.f32 	%f7, %f6;
	div.rn.f32 	%f8, %f4, %f7;
	add.s64 	%rd19, %rd8, %rd13;
	ld.global.f32 	%f9, [%rd19];
	fma.rn.f32 	%f10, %f1, %f8, %f9;
	add.s64 	%rd20, %rd7, %rd15;
	st.global.f32 	[%rd20], %f10;
	ret;

}
	// .globl	_conv2d
.visible .entry _conv2d()
{


	ret;

}
	// .globl	_max_pool2d
.visible .entry _max_pool2d(
	.param .u32 _max_pool2d_param_0,
	.param .u64 .ptr .align 1 _max_pool2d_param_1,
	.param .u32 _max_pool2d_param_2,
	.param .u32 _max_pool2d_param_3,
	.param .u32 _max_pool2d_param_4,
	.param .u32 _max_pool2d_param_5,
	.param .u32 _max_pool2d_param_6,
	.param .u32 _max_pool2d_param_7,
	.param .u64 .ptr .align 1 _max_pool2d_param_8
)
{


	ret;

}
	// .globl	_pad
.visible .entry _pad()
{


	ret;

}


// ===== COMPILED SASS (sm_100) =====

	.target	sm_100

	.elftype	@"ET_EXEC"


//--------------------- .note.nv.tkinfo           --------------------------
	.section	.note.nv.tkinfo,"",@"SHT_NOTE"
	.sectionflags	@"SHF_NOTE_NV_TKINFO"
	.tkinfo
        /*0018*/ 	.word	0x00000002
        /*0030*/ 	.string	""
        /*0030*/ 	.string	"ptxas"
        /*0030*/ 	.string	"Cuda compilation tools, release 13.0, V13.0.88"
        /*0030*/ 	.string	"Build cuda_13.0.r13.0/compiler.36424714_0"
        /*0030*/ 	.string	"-arch sm_100 -m 64 "



//--------------------- .note.nv.cuinfo           --------------------------
	.section	.note.nv.cuinfo,"",@"SHT_NOTE"
	.sectionflags	@"SHF_NOTE_NV_CUINFO"
        /*0018*/ 	.short	0x0002
        /*001a*/ 	.short	0x0064
        /*001c*/ 	.short	0x0082
	.zero		2


//--------------------- .nv.info                  --------------------------
	.section	.nv.info,"",@"SHT_CUDA_INFO"
	.align	4


	//----- nvinfo : EIATTR_REGCOUNT
	.align		4
        /*0000*/ 	.byte	0x04, 0x2f
        /*0002*/ 	.short	(.L_1 - .L_0)
	.align		4
.L_0:
        /*0004*/ 	.word	index@(_leaky_relu)
        /*0008*/ 	.word	0x0000000c


	//----- nvinfo : EIATTR_FRAME_SIZE
	.align		4
.L_1:
        /*000c*/ 	.byte	0x04, 0x11
        /*000e*/ 	.short	(.L_3 - .L_2)
	.align		4
.L_2:
        /*0010*/ 	.word	index@(_leaky_relu)
        /*0014*/ 	.word	0x00000000


	//----- nvinfo : EIATTR_REGCOUNT
	.align		4
.L_3:
        /*0018*/ 	.byte	0x04, 0x2f
        /*001a*/ 	.short	(.L_5 - .L_4)
	.align		4
.L_4:
        /*001c*/ 	.word	index@(_batch_norm)
        /*0020*/ 	.word	0x00000012


	//----- nvinfo : EIATTR_FRAME_SIZE
	.align		4
.L_5:
        /*0024*/ 	.byte	0x04, 0x11
        /*0026*/ 	.short	(.L_7 - .L_6)
	.align		4
.L_6:
        /*0028*/ 	.word	index@($__internal_1_$__cuda_sm3x_div_rn_noftz_f32_slowpath)
        /*002c*/ 	.word	0x00000000


	//----- nvinfo : EIATTR_FRAME_SIZE
	.align		4
.L_7:
        /*0030*/ 	.byte	0x04, 0x11
        /*0032*/ 	.short	(.L_9 - .L_8)
	.align		4
.L_8:
        /*0034*/ 	.word	index@($__internal_0_$__cuda_sm20_sqrt_rn_f32_slowpath)
        /*0038*/ 	.word	0x00000000


	//----- nvinfo : EIATTR_FRAME_SIZE
	.align		4
.L_9:
        /*003c*/ 	.byte	0x04, 0x11
        /*003e*/ 	.short	(.L_11 - .L_10)
	.align		4
.L_10:
        /*0040*/ 	.word	index@(_batch_norm)
        /*0044*/ 	.word	0x00000000


	//----- nvinfo : EIATTR_REGCOUNT
	.align		4
.L_11:
        /*0048*/ 	.byte	0x04, 0x2f
        /*004a*/ 	.short	(.L_13 - .L_12)
	.align		4
.L_12:
        /*004c*/ 	.word	index@(_conv2d)
        /*0050*/ 	.word	0x00000004


	//----- nvinfo : EIATTR_FRAME_SIZE
	.align		4
.L_13:
        /*0054*/ 	.byte	0x04, 0x11
        /*0056*/ 	.short	(.L_15 - .L_14)
	.align		4
.L_14:
        /*0058*/ 	.word	index@(_conv2d)
        /*005c*/ 	.word	0x00000000


	//----- nvinfo : EIATTR_REGCOUNT
	.align		4
.L_15:
        /*0060*/ 	.byte	0x04, 0x2f
        /*0062*/ 	.short	(.L_17 - .L_16)
	.align		4
.L_16:
        /*0064*/ 	.word	index@(_max_pool2d)
        /*0068*/ 	.word	0x00000004


	//----- nvinfo : EIATTR_FRAME_SIZE
	.align		4
.L_17:
        /*006c*/ 	.byte	0x04, 0x11
        /*006e*/ 	.short	(.L_19 - .L_18)
	.align		4
.L_18:
        /*0070*/ 	.word	index@(_max_pool2d)
        /*0074*/ 	.word	0x00000000


	//----- nvinfo : EIATTR_REGCOUNT
	.align		4
.L_19:
        /*0078*/ 	.byte	0x04, 0x2f
        /*007a*/ 	.short	(.L_21 - .L_20)
	.align		4
.L_20:
        /*007c*/ 	.word	index@(_pad)
        /*0080*/ 	.word	0x00000004


	//----- nvinfo : EIATTR_FRAME_SIZE
	.align		4
.L_21:
        /*0084*/ 	.byte	0x04, 0x11
        /*0086*/ 	.short	(.L_23 - .L_22)
	.align		4
.L_22:
        /*0088*/ 	.word	index@(_pad)
        /*008c*/ 	.word	0x00000000


	//----- nvinfo : EIATTR_MIN_STACK_SIZE
	.align		4
.L_23:
        /*0090*/ 	.byte	0x04, 0x12
        /*0092*/ 	.short	(.L_25 - .L_24)
	.align		4
.L_24:
        /*0094*/ 	.word	index@(_pad)
        /*0098*/ 	.word	0x00000000


	//----- nvinfo : EIATTR_MIN_STACK_SIZE
	.align		4
.L_25:
        /*009c*/ 	.byte	0x04, 0x12
        /*009e*/ 	.short	(.L_27 - .L_26)
	.align		4
.L_26:
        /*00a0*/ 	.word	index@(_max_pool2d)
        /*00a4*/ 	.word	0x00000000


	//----- nvinfo : EIATTR_MIN_STACK_SIZE
	.align		4
.L_27:
        /*00a8*/ 	.byte	0x04, 0x12
        /*00aa*/ 	.short	(.L_29 - .L_28)
	.align		4
.L_28:
        /*00ac*/ 	.word	index@(_conv2d)
        /*00b0*/ 	.word	0x00000000


	//----- nvinfo : EIATTR_MIN_STACK_SIZE
	.align		4
.L_29:
        /*00b4*/ 	.byte	0x04, 0x12
        /*00b6*/ 	.short	(.L_31 - .L_30)
	.align		4
.L_30:
        /*00b8*/ 	.word	index@(_batch_norm)
        /*00bc*/ 	.word	0x00000000


	//----- nvinfo : EIATTR_MIN_STACK_SIZE
	.align		4
.L_31:
        /*00c0*/ 	.byte	0x04, 0x12
        /*00c2*/ 	.short	(.L_33 - .L_32)
	.align		4
.L_32:
        /*00c4*/ 	.word	index@(_leaky_relu)
        /*00c8*/ 	.word	0x00000000
.L_33:


//--------------------- .nv.compat                --------------------------
	.section	.nv.compat,"",@"SHT_CUDA_COMPAT_INFO"
	.align	4
        /*0000*/ 	.byte	0x02, 0x09, 0x00, 0x00, 0x02, 0x02, 0x01, 0x00, 0x02, 0x05, 0x05, 0x00, 0x03, 0x07, 0x01, 0x01
        /*0010*/ 	.byte	0x02, 0x03, 0x00, 0x00, 0x02, 0x06, 0x01, 0x00, 0x04, 0x0b, 0x08, 0x00, 0x01, 0x00, 0x00, 0x00
        /*0020*/ 	.byte	0x00, 0x00, 0x00, 0x00


//--------------------- .nv.info._pad             --------------------------
	.section	.nv.info._pad,"",@"SHT_CUDA_INFO"
	.sectionflags	@""
	.align	4


	//----- nvinfo : EIATTR_CUDA_API_VERSION
	.align		4
        /*0000*/ 	.byte	0x04, 0x37
        /*0002*/ 	.short	(.L_35 - .L_34)
.L_34:
        /*0004*/ 	.word	0x00000082


	//----- nvinfo : EIATTR_SPARSE_MMA_MASK
	.align		4
.L_35:
        /*0008*/ 	.byte	0x03, 0x50
        /*000a*/ 	.short	0x0000


	//----- nvinfo : EIATTR_MAXREG_COUNT
	.align		4
        /*000c*/ 	.byte	0x03, 0x1b
        /*000e*/ 	.short	0x00ff


	//----- nvinfo : EIATTR_MERCURY_ISA_VERSION
	.align		4
        /*0010*/ 	.byte	0x03, 0x5f
        /*0012*/ 	.short	0x0101


	//----- nvinfo : EIATTR_VRC_CTA_INIT_COUNT
	.align		4
        /*0014*/ 	.byte	0x02, 0x4a
	.zero		1
	.zero		1


	//----- nvinfo : EIATTR_EXIT_INSTR_OFFSETS
	.align		4
        /*0018*/ 	.byte	0x04, 0x1c
        /*001a*/ 	.short	(.L_37 - .L_36)


	//   ....[0]....
.L_36:
        /*001c*/ 	.word	0x00000010


	//----- nvinfo : EIATTR_SW_WAR
	.align		4
.L_37:
        /*0020*/ 	.byte	0x04, 0x36
        /*0022*/ 	.short	(.L_39 - .L_38)
.L_38:
        /*0024*/ 	.word	0x00000008
.L_39:


//--------------------- .nv.info._max_pool2d      --------------------------
	.section	.nv.info._max_pool2d,"",@"SHT_CUDA_INFO"
	.sectionflags	@""
	.align	4


	//----- nvinfo : EIATTR_CUDA_API_VERSION
	.align		4
        /*0000*/ 	.byte	0x04, 0x37
        /*0002*/ 	.short	(.L_41 - .L_40)
.L_40:
        /*0004*/ 	.word	0x00000082


	//----- nvinfo : EIATTR_KPARAM_INFO
	.align		4
.L_41:
        /*0008*/ 	.byte	0x04, 0x17
        /*000a*/ 	.short	(.L_43 - .L_42)
.L_42:
        /*000c*/ 	.word	0x00000000
        /*0010*/ 	.short	0x0008
        /*0012*/ 	.short	0x0028
        /*0014*/ 	.byte	0x00, 0xf5, 0x21, 0x00


	//----- nvinfo : EIATTR_KPARAM_INFO
	.align		4
.L_43:
        /*0018*/ 	.byte	0x04, 0x17
        /*001a*/ 	.short	(.L_45 - .L_44)
.L_44:
        /*001c*/ 	.word	0x00000000
        /*0020*/ 	.short	0x0007
        /*0022*/ 	.short	0x0024
        /*0024*/ 	.byte	0x00, 0xf0, 0x11, 0x00


	//----- nvinfo : EIATTR_KPARAM_INFO
	.align		4
.L_45:
        /*0028*/ 	.byte	0x04, 0x17
        /*002a*/ 	.short	(.L_47 - .L_46)
.L_46:
        /*002c*/ 	.word	0x00000000
        /*0030*/ 	.short	0x0006
        /*0032*/ 	.short	0x0020
        /*0034*/ 	.byte	0x00, 0xf0, 0x11, 0x00


	//----- nvinfo : EIATTR_KPARAM_INFO
	.align		4
.L_47:
        /*0038*/ 	.byte	0x04, 0x17
        /*003a*/ 	.short	(.L_49 - .L_48)
.L_48:
        /*003c*/ 	.word	0x00000000
        /*0040*/ 	.short	0x0005
        /*0042*/ 	.short	0x001c
        /*0044*/ 	.byte	0x00, 0xf0, 0x11, 0x00


	//----- nvinfo : EIATTR_KPARAM_INFO
	.align		4
.L_49:
        /*0048*/ 	.byte	0x04, 0x17
        /*004a*/ 	.short	(.L_51 - .L_50)
.L_50:
        /*004c*/ 	.word	0x00000000
        /*0050*/ 	.short	0x0004
        /*0052*/ 	.short	0x0018
        /*0054*/ 	.byte	0x00, 0xf0, 0x11, 0x00


	//----- nvinfo : EIATTR_KPARAM_INFO
	.align		4
.L_51:
        /*0058*/ 	.byte	0x04, 0x17
        /*005a*/ 	.short	(.L_53 - .L_52)
.L_52:
        /*005c*/ 	.word	0x00000000
        /*0060*/ 	.short	0x0003
        /*0062*/ 	.short	0x0014
        /*0064*/ 	.byte	0x00, 0xf0, 0x11, 0x00


	//----- nvinfo : EIATTR_KPARAM_INFO
	.align		4
.L_53:
        /*0068*/ 	.byte	0x04, 0x17
        /*006a*/ 	.short	(.L_55 - .L_54)
.L_54:
        /*006c*/ 	.word	0x00000000
        /*0070*/ 	.short	0x0002
        /*0072*/ 	.short	0x0010
        /*0074*/ 	.byte	0x00, 0xf0, 0x11, 0x00


	//----- nvinfo : EIATTR_KPARAM_INFO
	.align		4
.L_55:
        /*0078*/ 	.byte	0x04, 0x17
        /*007a*/ 	.short	(.L_57 - .L_56)
.L_56:
        /*007c*/ 	.word	0x00000000
        /*0080*/ 	.short	0x0001
        /*0082*/ 	.short	0x0008
        /*0084*/ 	.byte	0x00, 0xf5, 0x21, 0x00


	//----- nvinfo : EIATTR_KPARAM_INFO
	.align		4
.L_57:
        /*0088*/ 	.byte	0x04, 0x17
        /*008a*/ 	.short	(.L_59 - .L_58)
.L_58:
        /*008c*/ 	.word	0x00000000
        /*0090*/ 	.short	0x0000
        /*0092*/ 	.short	0x0000
        /*0094*/ 	.byte	0x00, 0xf0, 0x11, 0x00


	//----- nvinfo : EIATTR_SPARSE_MMA_MASK
	.align		4
.L_59:
        /*0098*/ 	.byte	0x03, 0x50
        /*009a*/ 	.short	0x0000


	//----- nvinfo : EIATTR_MAXREG_COUNT
	.align		4
        /*009c*/ 	.byte	0x03, 0x1b
        /*009e*/ 	.short	0x00ff


	//----- nvinfo : EIATTR_MERCURY_ISA_VERSION
	.align		4
        /*00a0*/ 	.byte	0x03, 0x5f
        /*00a2*/ 	.short	0x0101


	//----- nvinfo : EIATTR_VRC_CTA_INIT_COUNT
	.align		4
        /*00a4*/ 	.byte	0x02, 0x4a
	.zero		1
	.zero		1


	//----- nvinfo : EIATTR_EXIT_INSTR_OFFSETS
	.align		4
        /*00a8*/ 	.byte	0x04, 0x1c
        /*00aa*/ 	.short	(.L_61 - .L_60)


	//   ....[0]....
.L_60:
        /*00ac*/ 	.word	0x00000010


	//----- nvinfo : EIATTR_CBANK_PARAM_SIZE
	.align		4
.L_61:
        /*00b0*/ 	.byte	0x03, 0x19
        /*00b2*/ 	.short	0x0030


	//----- nvinfo : EIATTR_PARAM_CBANK
	.align		4
        /*00b4*/ 	.byte	0x04, 0x0a
        /*00b6*/ 	.short	(.L_63 - .L_62)
	.align		4
.L_62:
        /*00b8*/ 	.word	index@(.nv.constant0._max_pool2d)
        /*00bc*/ 	.short	0x0380
        /*00be*/ 	.short	0x0030


	//----- nvinfo : EIATTR_SW_WAR
	.align		4
.L_63:
        /*00c0*/ 	.byte	0x04, 0x36
        /*00c2*/ 	.short	(.L_65 - .L_64)
.L_64:
        /*00c4*/ 	.word	0x00000008
.L_65:


//--------------------- .nv.info._conv2d          --------------------------
	.section	.nv.info._conv2d,"",@"SHT_CUDA_INFO"
	.sectionflags	@""
	.align	4


	//----- nvinfo : EIATTR_CUDA_API_VERSION
	.align		4
        /*0000*/ 	.byte	0x04, 0x37
        /*0002*/ 	.short	(.L_67 - .L_66)
.L_66:
        /*0004*/ 	.word	0x00000082


	//----- nvinfo : EIATTR_SPARSE_MMA_MASK
	.align		4
.L_67:
        /*0008*/ 	.byte	0x03, 0x50
        /*000a*/ 	.short	0x0000


	//----- nvinfo : EIATTR_MAXREG_COUNT
	.align		4
        /*000c*/ 	.byte	0x03, 0x1b
        /*000e*/ 	.short	0x00ff


	//----- nvinfo : EIATTR_MERCURY_ISA_VERSION
	.align		4
        /*0010*/ 	.byte	0x03, 0x5f
        /*0012*/ 	.short	0x0101


	//----- nvinfo : EIATTR_VRC_CTA_INIT_COUNT
	.align		4
        /*0014*/ 	.byte	0x02, 0x4a
	.zero		1
	.zero		1


	//----- nvinfo : EIATTR_EXIT_INSTR_OFFSETS
	.align		4
        /*0018*/ 	.byte	0x04, 0x1c
        /*001a*/ 	.short	(.L_69 - .L_68)


	//   ....[0]....
.L_68:
        /*001c*/ 	.word	0x00000010


	//----- nvinfo : EIATTR_SW_WAR
	.align		4
.L_69:
        /*0020*/ 	.byte	0x04, 0x36
        /*0022*/ 	.short	(.L_71 - .L_70)
.L_70:
        /*0024*/ 	.word	0x00000008
.L_71:


//--------------------- .nv.info._batch_norm      --------------------------
	.section	.nv.info._batch_norm,"",@"SHT_CUDA_INFO"
	.sectionflags	@""
	.align	4


	//----- nvinfo : EIATTR_CUDA_API_VERSION
	.align		4
        /*0000*/ 	.byte	0x04, 0x37
        /*0002*/ 	.short	(.L_73 - .L_72)
.L_72:
        /*0004*/ 	.word	0x00000082


	//----- nvinfo : EIATTR_KPARAM_INFO
	.align		4
.L_73:
        /*0008*/ 	.byte	0x04, 0x17
        /*000a*/ 	.short	(.L_75 - .L_74)
.L_74:
        /*000c*/ 	.word	0x00000000
        /*0010*/ 	.short	0x0009
        /*0012*/ 	.short	0x0038
        /*0014*/ 	.byte	0x00, 0xf5, 0x21, 0x00


	//----- nvinfo : EIATTR_KPARAM_INFO
	.align		4
.L_75:
        /*0018*/ 	.byte	0x04, 0x17
        /*001a*/ 	.short	(.L_77 - .L_76)
.L_76:
        /*001c*/ 	.word	0x00000000
        /*0020*/ 	.short	0x0008
        /*0022*/ 	.short	0x0030
        /*0024*/ 	.byte	0x00, 0xf5, 0x21, 0x00


	//----- nvinfo : EIATTR_KPARAM_INFO
	.align		4
.L_77:
        /*0028*/ 	.byte	0x04, 0x17
        /*002a*/ 	.short	(.L_79 - .L_78)
.L_78:
        /*002c*/ 	.word	0x00000000
        /*0030*/ 	.short	0x0007
        /*0032*/ 	.short	0x0028
        /*0034*/ 	.byte	0x00, 0xf5, 0x21, 0x00


	//----- nvinfo : EIATTR_KPARAM_INFO
	.align		4
.L_79:
        /*0038*/ 	.byte	0x04, 0x17
        /*003a*/ 	.short	(.L_81 - .L_80)
.L_80:
        /*003c*/ 	.word	0x00000000
        /*0040*/ 	.short	0x0006
        /*0042*/ 	.short	0x0020
        /*0044*/ 	.byte	0x00, 0xf5, 0x21, 0x00


	//----- nvinfo : EIATTR_KPARAM_INFO
	.align		4
.L_81:
        /*0048*/ 	.byte	0x04, 0x17
        /*004a*/ 	.short	(.L_83 - .L_82)
.L_82:
        /*004c*/ 	.word	0x00000000
        /*0050*/ 	.short	0x0005
        /*0052*/ 	.short	0x001c
        /*0054*/ 	.byte	0x00, 0xf0, 0x11, 0x00


	//----- nvinfo : EIATTR_KPARAM_INFO
	.align		4
.L_83:
        /*0058*/ 	.byte	0x04, 0x17
        /*005a*/ 	.short	(.L_85 - .L_84)
.L_84:
        /*005c*/ 	.word	0x00000000
        /*0060*/ 	.short	0x0004
        /*0062*/ 	.short	0x0018
        /*0064*/ 	.byte	0x00, 0xf0, 0x11, 0x00


	//----- nvinfo : EIATTR_KPARAM_INFO
	.align		4
.L_85:
        /*0068*/ 	.byte	0x04, 0x17
        /*006a*/ 	.short	(.L_87 - .L_86)
.L_86:
        /*006c*/ 	.word	0x00000000
        /*0070*/ 	.short	0x0003
        /*0072*/ 	.short	0x0014
        /*0074*/ 	.byte	0x00, 0xf0, 0x11, 0x00


	//----- nvinfo : EIATTR_KPARAM_INFO
	.align		4
.L_87:
        /*0078*/ 	.byte	0x04, 0x17
        /*007a*/ 	.short	(.L_89 - .L_88)
.L_88:
        /*007c*/ 	.word	0x00000000
        /*0080*/ 	.short	0x0002
        /*0082*/ 	.short	0x0010
        /*0084*/ 	.byte	0x00, 0xf0, 0x11, 0x00


	//----- nvinfo : EIATTR_KPARAM_INFO
	.align		4
.L_89:
        /*0088*/ 	.byte	0x04, 0x17
        /*008a*/ 	.short	(.L_91 - .L_90)
.L_90:
        /*008c*/ 	.word	0x00000000
        /*0090*/ 	.short	0x0001
        /*0092*/ 	.short	0x0008
        /*0094*/ 	.byte	0x00, 0xf5, 0x21, 0x00


	//----- nvinfo : EIATTR_KPARAM_INFO
	.align		4
.L_91:
        /*0098*/ 	.byte	0x04, 0x17
        /*009a*/ 	.short	(.L_93 - .L_92)
.L_92:
        /*009c*/ 	.word	0x00000000
        /*00a0*/ 	.short	0x0000
        /*00a2*/ 	.short	0x0000
        /*00a4*/ 	.byte	0x00, 0xf5, 0x21, 0x00


	//----- nvinfo : EIATTR_SPARSE_MMA_MASK
	.align		4
.L_93:
        /*00a8*/ 	.byte	0x03, 0x50
        /*00aa*/ 	.short	0x0000


	//----- nvinfo : EIATTR_MAXREG_COUNT
	.align		4
        /*00ac*/ 	.byte	0x03, 0x1b
        /*00ae*/ 	.short	0x00ff


	//----- nvinfo : EIATTR_MERCURY_ISA_VERSION
	.align		4
        /*00b0*/ 	.byte	0x03, 0x5f
        /*00b2*/ 	.short	0x0101


	//----- nvinfo : EIATTR_VRC_CTA_INIT_COUNT
	.align		4
        /*00b4*/ 	.byte	0x02, 0x4a
	.zero		1
	.zero		1


	//----- nvinfo : EIATTR_EXIT_INSTR_OFFSETS
	.align		4
        /*00b8*/ 	.byte	0x04, 0x1c
        /*00ba*/ 	.short	(.L_95 - .L_94)


	//   ....[0]....
.L_94:
        /*00bc*/ 	.word	0x00000390


	//----- nvinfo : EIATTR_CRS_STACK_SIZE
	.align		4
.L_95:
        /*00c0*/ 	.byte	0x04, 0x1e
        /*00c2*/ 	.short	(.L_97 - .L_96)
.L_96:
        /*00c4*/ 	.word	0x00000000


	//----- nvinfo : EIATTR_CBANK_PARAM_SIZE
	.align		4
.L_97:
        /*00c8*/ 	.byte	0x03, 0x19
        /*00ca*/ 	.short	0x0040


	//----- nvinfo : EIATTR_PARAM_CBANK
	.align		4
        /*00cc*/ 	.byte	0x04, 0x0a
        /*00ce*/ 	.short	(.L_99 - .L_98)
	.align		4
.L_98:
        /*00d0*/ 	.word	index@(.nv.constant0._batch_norm)
        /*00d4*/ 	.short	0x0380
        /*00d6*/ 	.short	0x0040


	//----- nvinfo : EIATTR_SW_WAR
	.align		4
.L_99:
        /*00d8*/ 	.byte	0x04, 0x36
        /*00da*/ 	.short	(.L_101 - .L_100)
.L_100:
        /*00dc*/ 	.word	0x00000008
.L_101:


//--------------------- .nv.info._leaky_relu      --------------------------
	.section	.nv.info._leaky_relu,"",@"SHT_CUDA_INFO"
	.sectionflags	@""
	.align	4


	//----- nvinfo : EIATTR_CUDA_API_VERSION
	.align		4
        /*0000*/ 	.byte	0x04, 0x37
        /*0002*/ 	.short	(.L_103 - .L_102)
.L_102:
        /*0004*/ 	.word	0x00000082


	//----- nvinfo : EIATTR_KPARAM_INFO
	.align		4
.L_103:
        /*0008*/ 	.byte	0x04, 0x17
        /*000a*/ 	.short	(.L_105 - .L_104)
.L_104:
        /*000c*/ 	.word	0x00000000
        /*0010*/ 	.short	0x0004
        /*0012*/ 	.short	0x0018
        /*0014*/ 	.byte	0x00, 0xf0, 0x11, 0x00


	//----- nvinfo : EIATTR_KPARAM_INFO
	.align		4
.L_105:
        /*0018*/ 	.byte	0x04, 0x17
        /*001a*/ 	.short	(.L_107 - .L_106)
.L_106:
        /*001c*/ 	.word	0x00000000
        /*0020*/ 	.short	0x0003
        /*0022*/ 	.short	0x0014
        /*0024*/ 	.byte	0x00, 0xf0, 0x11, 0x00


	//----- nvinfo : EIATTR_KPARAM_INFO
	.align		4
.L_107:
        /*0028*/ 	.byte	0x04, 0x17
        /*002a*/ 	.short	(.L_109 - .L_108)
.L_108:
        /*002c*/ 	.word	0x00000000
        /*0030*/ 	.short	0x0002
        /*0032*/ 	.short	0x0010
        /*0034*/ 	.byte	0x00, 0xf0, 0x11, 0x00


	//----- nvinfo : EIATTR_KPARAM_INFO
	.align		4
.L_109:
        /*0038*/ 	.byte	0x04, 0x17
        /*003a*/ 	.short	(.L_111 - .L_110)
.L_110:
        /*003c*/ 	.word	0x00000000
        /*0040*/ 	.short	0x0001
        /*0042*/ 	.short	0x0008
        /*0044*/ 	.byte	0x00, 0xf5, 0x21, 0x00


	//----- nvinfo : EIATTR_KPARAM_INFO
	.align		4
.L_111:
        /*0048*/ 	.byte	0x04, 0x17
        /*004a*/ 	.short	(.L_113 - .L_112)
.L_112:
        /*004c*/ 	.word	0x00000000
        /*0050*/ 	.short	0x0000
        /*0052*/ 	.short	0x0000
        /*0054*/ 	.byte	0x00, 0xf5, 0x21, 0x00


	//----- nvinfo : EIATTR_SPARSE_MMA_MASK
	.align		4
.L_113:
        /*0058*/ 	.byte	0x03, 0x50
        /*005a*/ 	.short	0x0000


	//----- nvinfo : EIATTR_MAXREG_COUNT
	.align		4
        /*005c*/ 	.byte	0x03, 0x1b
        /*005e*/ 	.short	0x00ff


	//----- nvinfo : EIATTR_MERCURY_ISA_VERSION
	.align		4
        /*0060*/ 	.byte	0x03, 0x5f
        /*0062*/ 	.short	0x0101


	//----- nvinfo : EIATTR_VRC_CTA_INIT_COUNT
	.align		4
        /*0064*/ 	.byte	0x02, 0x4a
	.zero		1
	.zero		1


	//----- nvinfo : EIATTR_EXIT_INSTR_OFFSETS
	.align		4
        /*0068*/ 	.byte	0x04, 0x1c
        /*006a*/ 	.short	(.L_115 - .L_114)


	//   ....[0]....
.L_114:
        /*006c*/ 	.word	0x000000f0


	//----- nvinfo : EIATTR_CBANK_PARAM_SIZE
	.align		4
.L_115:
        /*0070*/ 	.byte	0x03, 0x19
        /*0072*/ 	.short	0x001c


	//----- nvinfo : EIATTR_PARAM_CBANK
	.align		4
        /*0074*/ 	.byte	0x04, 0x0a
        /*0076*/ 	.short	(.L_117 - .L_116)
	.align		4
.L_116:
        /*0078*/ 	.word	index@(.nv.constant0._leaky_relu)
        /*007c*/ 	.short	0x0380
        /*007e*/ 	.short	0x001c


	//----- nvinfo : EIATTR_SW_WAR
	.align		4
.L_117:
        /*0080*/ 	.byte	0x04, 0x36
        /*0082*/ 	.short	(.L_119 - .L_118)
.L_118:
        /*0084*/ 	.word	0x00000008
.L_119:


//--------------------- .nv.callgraph             --------------------------
	.section	.nv.callgraph,"",@"SHT_CUDA_CALLGRAPH"
	.align	4
	.sectionentsize	8
	.align		4
        /*0000*/ 	.word	0x00000000
	.align		4
        /*0004*/ 	.word	0xffffffff
	.align		4
        /*0008*/ 	.word	0x00000000
	.align		4
        /*000c*/ 	.word	0xfffffffe
	.align		4
        /*0010*/ 	.word	0x00000000
	.align		4
        /*0014*/ 	.word	0xfffffffd
	.align		4
        /*0018*/ 	.word	0x00000000
	.align		4
        /*001c*/ 	.word	0xfffffffc


//--------------------- .text._pad                --------------------------
	.section	.text._pad,"ax",@progbits
	.align	128
        .global         _pad
        .type           _pad,@function
        .size           _pad,(.L_x_23 - _pad)
        .other          _pad,@"STO_CUDA_ENTRY STV_DEFAULT"
_pad:
.text._pad:
[----:B------:R-:W-:Y:S01]  /*0000*/  LDC R1, c[0x0][0x37c] ;  /* 0x0000df00ff017b82 */ /* 0x000fe20000000800 */
[----:B------:R-:W-:Y:S05]  /*0010*/  EXIT ;  /* 0x000000000000794d */ /* 0x000fea0003800000 */
.L_x_0:
[----:B------:R-:W-:-:S00]  /*0020*/  BRA `(.L_x_0) ;  /* 0xfffffffc00fc7947 */ /* 0x000fc0000383ffff */
[----:B------:R-:W-:-:S00]  /*0030*/  NOP ;  /* 0x0000000000007918 */ /* 0x000fc00000000000 */
        /* <DEDUP_REMOVED lines=12> */
.L_x_23:


//--------------------- .text._max_pool2d         --------------------------
	.section	.text._max_pool2d,"ax",@progbits
	.align	128
        .global         _max_pool2d
        .type           _max_pool2d,@function
        .size           _max_pool2d,(.L_x_24 - _max_pool2d)
        .other          _max_pool2d,@"STO_CUDA_ENTRY STV_DEFAULT"
_max_pool2d:
.text._max_pool2d:
[----:B------:R-:W-:Y:S01]  /*0000*/  LDC R1, c[0x0][0x37c] ;  /* 0x0000df00ff017b82 */ /* 0x000fe20000000800 */
[----:B------:R-:W-:Y:S05]  /*0010*/  EXIT ;  /* 0x000000000000794d */ /* 0x000fea0003800000 */
.L_x_1:
        /* <DEDUP_REMOVED lines=14> */
.L_x_24:


//--------------------- .text._conv2d             --------------------------
	.section	.text._conv2d,"ax",@progbits
	.align	128
        .global         _conv2d
        .type           _conv2d,@function
        .size           _conv2d,(.L_x_25 - _conv2d)
        .other          _conv2d,@"STO_CUDA_ENTRY STV_DEFAULT"
_conv2d:
.text._conv2d:
[----:B------:R-:W-:Y:S01]  /*0000*/  LDC R1, c[0x0][0x37c] ;  /* 0x0000df00ff017b82 */ /* 0x000fe20000000800 */
[----:B------:R-:W-:Y:S05]  /*0010*/  EXIT ;  /* 0x000000000000794d */ /* 0x000fea0003800000 */
.L_x_2:
        /* <DEDUP_REMOVED lines=14> */
.L_x_25:


//--------------------- .text._batch_norm         --------------------------
	.section	.text._batch_norm,"ax",@progbits
	.align	128
        .global         _batch_norm
        .type           _batch_norm,@function
        .size           _batch_norm,(.L_x_22 - _batch_norm)
        .other          _batch_norm,@"STO_CUDA_ENTRY STV_DEFAULT"
_batch_norm:
.text._batch_norm:
[----:B------:R-:W-:Y:S01]  /*0000*/  LDC R1, c[0x0][0x37c] ;  /* 0x0000df00ff017b82 */ /* 0x000fe20000000800 */
[----:B------:R-:W0:Y:S07]  /*0010*/  S2R R4, SR_CTAID.Y ;  /* 0x0000000000047919 */ /* 0x000e2e0000002600 */
[----:B------:R-:W0:Y:S01]  /*0020*/  LDC.64 R12, c[0x0][0x3a8] ;  /* 0x0000ea00ff0c7b82 */ /* 0x000e220000000a00 */
[----:B------:R-:W1:Y:S01]  /*0030*/  LDCU.64 UR4, c[0x0][0x358] ;  /* 0x00006b00ff0477ac */ /* 0x000e620008000a00 */
[----:B------:R-:W2:Y:S01]  /*0040*/  S2R R5, SR_TID.X ;  /* 0x0000000000057919 */ /* 0x000ea20000002100 */
[----:B------:R-:W2:Y:S01]  /*0050*/  LDCU.64 UR8, c[0x0][0x398] ;  /* 0x00007300ff0877ac */ /* 0x000ea20008000a00 */
[----:B------:R-:W3:Y:S04]  /*0060*/  S2R R7, SR_TID.Y ;  /* 0x0000000000077919 */ /* 0x000ee80000002200 */
[----:B------:R-:W4:Y:S08]  /*0070*/  S2UR UR6, SR_CTAID.X ;  /* 0x00000000000679c3 */ /* 0x000f300000002500 */
[----:B------:R-:W4:Y:S08]  /*0080*/  LDC R15, c[0x0][0x394] ;  /* 0x0000e500ff0f7b82 */ /* 0x000f300000000800 */
[----:B------:R-:W3:Y:S01]  /*0090*/  LDC.64 R10, c[0x0][0x3a0] ;  /* 0x0000e800ff0a7b82 */ /* 0x000ee20000000a00 */
[----:B0-----:R-:W-:-:S07]  /*00a0*/  IMAD.WIDE.U32 R12, R4, 0x4, R12 ;  /* 0x00000004040c7825 */ /* 0x001fce00078e000c */
[----:B------:R-:W0:Y:S01]  /*00b0*/  LDC.64 R8, c[0x0][0x380] ;  /* 0x0000e000ff087b82 */ /* 0x000e220000000a00 */
[----:B-1----:R-:W3:Y:S01]  /*00c0*/  LDG.E R12, desc[UR4][R12.64] ;  /* 0x000000040c0c7981 */ /* 0x002ee2000c1e1900 */
[----:B----4-:R-:W-:-:S06]  /*00d0*/  IMAD R0, R15, UR6, R4 ;  /* 0x000000060f007c24 */ /* 0x010fcc000f8e0204 */
[----:B------:R-:W1:Y:S01]  /*00e0*/  LDC.64 R2, c[0x0][0x3b0] ;  /* 0x0000ec00ff027b82 */ /* 0x000e620000000a00 */
[----:B--2---:R-:W-:-:S04]  /*00f0*/  IMAD R0, R0, UR8, R5 ;  /* 0x0000000800007c24 */ /* 0x004fc8000f8e0205 */
[----:B---3--:R-:W-:Y:S02]  /*0100*/  IMAD R5, R0, UR9, R7 ;  /* 0x0000000900057c24 */ /* 0x008fe4000f8e0207 */
[----:B------:R-:W-:-:S04]  /*0110*/  IMAD.WIDE.U32 R10, R4, 0x4, R10 ;  /* 0x00000004040a7825 */ /* 0x000fc800078e000a */
[----:B0-----:R-:W-:Y:S02]  /*0120*/  IMAD.WIDE.U32 R8, R5, 0x4, R8 ;  /* 0x0000000405087825 */ /* 0x001fe400078e0008 */
[----:B------:R-:W2:Y:S04]  /*0130*/  LDG.E R11, desc[UR4][R10.64] ;  /* 0x000000040a0b7981 */ /* 0x000ea8000c1e1900 */
[----:B------:R-:W2:Y:S01]  /*0140*/  LDG.E R0, desc[UR4][R8.64] ;  /* 0x0000000408007981 */ /* 0x000ea2000c1e1900 */
[----:B-1----:R-:W-:-:S05]  /*0150*/  IMAD.WIDE.U32 R2, R4, 0x4, R2 ;  /* 0x0000000404027825 */ /* 0x002fca00078e0002 */
[----:B------:R0:W5:Y:S02]  /*0160*/  LDG.E R6, desc[UR4][R2.64] ;  /* 0x0000000402067981 */ /* 0x000164000c1e1900 */
[----:B0-----:R-:W-:-:S04]  /*0170*/  FADD R2, R12, 9.9999997473787516356e-06 ;  /* 0x3727c5ac0c027421 */ /* 0x001fc80000000000 */
[----:B------:R-:W-:Y:S01]  /*0180*/  VIADD R14, R2, 0xf3000000 ;  /* 0xf3000000020e7836 */ /* 0x000fe20000000000 */
[----:B------:R0:W1:Y:S04]  /*0190*/  MUFU.RSQ R7, R2 ;  /* 0x0000000200077308 */ /* 0x0000680000001400 */
[----:B------:R-:W-:Y:S01]  /*01a0*/  ISETP.GT.U32.AND P0, PT, R14, 0x727fffff, PT ;  /* 0x727fffff0e00780c */ /* 0x000fe20003f04070 */
[----:B--2---:R-:W-:-:S12]  /*01b0*/  FADD R0, R0, -R11 ;  /* 0x8000000b00007221 */ /* 0x004fd80000000000 */
[----:B01----:R-:W-:Y:S05]  /*01c0*/  @!P0 BRA `(.L_x_3) ;  /* 0x0000000000108947 */ /* 0x003fea0003800000 */
[----:B------:R-:W-:-:S07]  /*01d0*/  MOV R9, 0x1f0 ;  /* 0x000001f000097802 */ /* 0x000fce0000000f00 */
[----:B-----5:R-:W-:Y:S05]  /*01e0*/  CALL.REL.NOINC `($__internal_0_$__cuda_sm20_sqrt_rn_f32_slowpath) ;  /* 0x00000000006c7944 */ /* 0x020fea0003c00000 */
[----:B------:R-:W-:Y:S01]  /*01f0*/  IMAD.MOV.U32 R3, RZ, RZ, R7 ;  /* 0x000000ffff037224 */ /* 0x000fe200078e0007 */
[----:B------:R-:W-:Y:S06]  /*0200*/  BRA `(.L_x_4) ;  /* 0x0000000000107947 */ /* 0x000fec0003800000 */
.L_x_3:
[----:B------:R-:W-:Y:S01]  /*0210*/  FMUL.FTZ R3, R2, R7 ;  /* 0x0000000702037220 */ /* 0x000fe20000410000 */
[----:B------:R-:W-:-:S03]  /*0220*/  FMUL.FTZ R7, R7, 0.5 ;  /* 0x3f00000007077820 */ /* 0x000fc60000410000 */
[----:B------:R-:W-:-:S04]  /*0230*/  FFMA R2, -R3, R3, R2 ;  /* 0x0000000303027223 */ /* 0x000fc80000000102 */
[----:B------:R-:W-:-:S07]  /*0240*/  FFMA R3, R2, R7, R3 ;  /* 0x0000000702037223 */ /* 0x000fce0000000003 */
.L_x_4:
[----:B------:R-:W0:Y:S01]  /*0250*/  MUFU.RCP R2, R3 ;  /* 0x0000000300027308 */ /* 0x000e220000001000 */
[----:B------:R-:W-:Y:S07]  /*0260*/  BSSY.RECONVERGENT B0, `(.L_x_5) ;  /* 0x000000b000007945 */ /* 0x000fee0003800200 */
[----:B------:R-:W1:Y:S01]  /*0270*/  FCHK P0, R0, R3 ;  /* 0x0000000300007302 */ /* 0x000e620000000000 */
[----:B0-----:R-:W-:-:S04]  /*0280*/  FFMA R7, R2, -R3, 1 ;  /* 0x3f80000002077423 */ /* 0x001fc80000000803 */
[----:B------:R-:W-:-:S04]  /*0290*/  FFMA R7, R2, R7, R2 ;  /* 0x0000000702077223 */ /* 0x000fc80000000002 */
[----:B------:R-:W-:-:S04]  /*02a0*/  FFMA R2, R0, R7, RZ ;  /* 0x0000000700027223 */ /* 0x000fc800000000ff */
[----:B------:R-:W-:-:S04]  /*02b0*/  FFMA R8, R2, -R3, R0 ;  /* 0x8000000302087223 */ /* 0x000fc80000000000 */
[----:B------:R-:W-:Y:S01]  /*02c0*/  FFMA R7, R7, R8, R2 ;  /* 0x0000000807077223 */ /* 0x000fe20000000002 */
[----:B-1----:R-:W-:Y:S06]  /*02d0*/  @!P0 BRA `(.L_x_6) ;  /* 0x00000000000c8947 */ /* 0x002fec0003800000 */
[----:B------:R-:W-:-:S07]  /*02e0*/  MOV R2, 0x300 ;  /* 0x0000030000027802 */ /* 0x000fce0000000f00 */
[----:B-----5:R-:W-:Y:S05]  /*02f0*/  CALL.REL.NOINC `($__internal_1_$__cuda_sm3x_div_rn_noftz_f32_slowpath) ;  /* 0x0000000000887944 */ /* 0x020fea0003c00000 */
[----:B------:R-:W-:-:S07]  /*0300*/  MOV R7, R0 ;  /* 0x0000000000077202 */ /* 0x000fce0000000f00 */
.L_x_6:
[----:B------:R-:W-:Y:S05]  /*0310*/  BSYNC.RECONVERGENT B0 ;  /* 0x0000000000007941 */ /* 0x000fea0003800200 */
.L_x_5:
[----:B------:R-:W0:Y:S08]  /*0320*/  LDC.64 R2, c[0x0][0x3b8] ;  /* 0x0000ee00ff027b82 */ /* 0x000e300000000a00 */
[----:B------:R-:W1:Y:S01]  /*0330*/  LDC.64 R8, c[0x0][0x388] ;  /* 0x0000e200ff087b82 */ /* 0x000e620000000a00 */
[----:B0-----:R-:W-:-:S06]  /*0340*/  IMAD.WIDE.U32 R2, R4, 0x4, R2 ;  /* 0x0000000404027825 */ /* 0x001fcc00078e0002 */
[----:B------:R-:W2:Y:S01]  /*0350*/  LDG.E R3, desc[UR4][R2.64] ;  /* 0x0000000402037981 */ /* 0x000ea2000c1e1900 */
[----:B-1----:R-:W-:-:S04]  /*0360*/  IMAD.WIDE.U32 R4, R5, 0x4, R8 ;  /* 0x0000000405047825 */ /* 0x002fc800078e0008 */
[----:B--2--5:R-:W-:-:S05]  /*0370*/  FFMA R7, R6, R7, R3 ;  /* 0x0000000706077223 */ /* 0x024fca0000000003 */
[----:B------:R-:W-:Y:S01]  /*0380*/  STG.E desc[UR4][R4.64], R7 ;  /* 0x0000000704007986 */ /* 0x000fe2000c101904 */
[----:B------:R-:W-:Y:S05]  /*0390*/  EXIT ;  /* 0x000000000000794d */ /* 0x000fea0003800000 */
        .weak           $__internal_0_$__cuda_sm20_sqrt_rn_f32_slowpath
        .type           $__internal_0_$__cuda_sm20_sqrt_rn_f32_slowpath,@function
        .size           $__internal_0_$__cuda_sm20_sqrt_rn_f32_slowpath,($__internal_1_$__cuda_sm3x_div_rn_noftz_f32_slowpath - $__internal_0_$__cuda_sm20_sqrt_rn_f32_slowpath)
$__internal_0_$__cuda_sm20_sqrt_rn_f32_slowpath:
[----:B------:R-:W-:-:S13]  /*03a0*/  LOP3.LUT P0, RZ, R2, 0x7fffffff, RZ, 0xc0, !PT ;  /* 0x7fffffff02ff7812 */ /* 0x000fda000780c0ff */
[----:B------:R-:W-:Y:S01]  /*03b0*/  @!P0 IMAD.MOV.U32 R3, RZ, RZ, R2 ;  /* 0x000000ffff038224 */ /* 0x000fe200078e0002 */
[----:B------:R-:W-:Y:S06]  /*03c0*/  @!P0 BRA `(.L_x_7) ;  /* 0x0000000000448947 */ /* 0x000fec0003800000 */
[----:B------:R-:W-:-:S13]  /*03d0*/  FSETP.GEU.FTZ.AND P0, PT, R2, RZ, PT ;  /* 0x000000ff0200720b */ /* 0x000fda0003f1e000 */
[----:B------:R-:W-:Y:S01]  /*03e0*/  @!P0 IMAD.MOV.U32 R3, RZ, RZ, 0x7fffffff ;  /* 0x7fffffffff038424 */ /* 0x000fe200078e00ff */
[----:B------:R-:W-:Y:S06]  /*03f0*/  @!P0 BRA `(.L_x_7) ;  /* 0x0000000000388947 */ /* 0x000fec0003800000 */
[----:B------:R-:W-:-:S13]  /*0400*/  FSETP.GTU.FTZ.AND P0, PT, |R2|, +INF , PT ;  /* 0x7f8000000200780b */ /* 0x000fda0003f1c200 */
[----:B------:R-:W-:Y:S01]  /*0410*/  @P0 FADD.FTZ R3, R2, 1 ;  /* 0x3f80000002030421 */ /* 0x000fe20000010000 */
[----:B------:R-:W-:Y:S06]  /*0420*/  @P0 BRA `(.L_x_7) ;  /* 0x00000000002c0947 */ /* 0x000fec0003800000 */
[----:B------:R-:W-:-:S13]  /*0430*/  FSETP.NEU.FTZ.AND P0, PT, |R2|, +INF , PT ;  /* 0x7f8000000200780b */ /* 0x000fda0003f1d200 */
[----:B------:R-:W-:Y:S01]  /*0440*/  @!P0 MOV R3, R2 ;  /* 0x0000000200038202 */ /* 0x000fe20000000f00 */
[----:B------:R-:W-:Y:S06]  /*0450*/  @!P0 BRA `(.L_x_7) ;  /* 0x0000000000208947 */ /* 0x000fec0003800000 */
[----:B------:R-:W-:-:S04]  /*0460*/  FFMA R2, R2, 1.84467440737095516160e+19, RZ ;  /* 0x5f80000002027823 */ /* 0x000fc800000000ff */
[----:B------:R-:W0:Y:S02]  /*0470*/  MUFU.RSQ R3, R2 ;  /* 0x0000000200037308 */ /* 0x000e240000001400 */
[----:B0-----:R-:W-:Y:S01]  /*0480*/  FMUL.FTZ R7, R2, R3 ;  /* 0x0000000302077220 */ /* 0x001fe20000410000 */
[----:B------:R-:W-:-:S03]  /*0490*/  FMUL.FTZ R3, R3, 0.5 ;  /* 0x3f00000003037820 */ /* 0x000fc60000410000 */
[----:B------:R-:W-:-:S04]  /*04a0*/  FADD.FTZ R8, -R7, -RZ ;  /* 0x800000ff07087221 */ /* 0x000fc80000010100 */
[----:B------:R-:W-:-:S04]  /*04b0*/  FFMA R8, R7, R8, R2 ;  /* 0x0000000807087223 */ /* 0x000fc80000000002 */
[----:B------:R-:W-:-:S04]  /*04c0*/  FFMA R3, R8, R3, R7 ;  /* 0x0000000308037223 */ /* 0x000fc80000000007 */
[----:B------:R-:W-:-:S07]  /*04d0*/  FMUL.FTZ R3, R3, 2.3283064365386962891e-10 ;  /* 0x2f80000003037820 */ /* 0x000fce0000410000 */
.L_x_7:
[----:B------:R-:W-:Y:S02]  /*04e0*/  IMAD.MOV.U32 R7, RZ, RZ, R3 ;  /* 0x000000ffff077224 */ /* 0x000fe400078e0003 */
[----:B------:R-:W-:Y:S02]  /*04f0*/  HFMA2 R3, -RZ, RZ, 0, 0 ;  /* 0x00000000ff037431 */ /* 0x000fe400000001ff */
[----:B------:R-:W-:-:S04]  /*0500*/  IMAD.MOV.U32 R2, RZ, RZ, R9 ;  /* 0x000000ffff027224 */ /* 0x000fc800078e0009 */
[----:B------:R-:W-:Y:S05]  /*0510*/  RET.REL.NODEC R2 `(_batch_norm) ;  /* 0xfffffff802b87950 */ /* 0x000fea0003c3ffff */
        .weak           $__internal_1_$__cuda_sm3x_div_rn_noftz_f32_slowpath
        .type           $__internal_1_$__cuda_sm3x_div_rn_noftz_f32_slowpath,@function
        .size           $__internal_1_$__cuda_sm3x_div_rn_noftz_f32_slowpath,(.L_x_22 - $__internal_1_$__cuda_sm3x_div_rn_noftz_f32_slowpath)
$__internal_1_$__cuda_sm3x_div_rn_noftz_f32_slowpath:
[----:B------:R-:W-:Y:S01]  /*0520*/  SHF.R.U32.HI R8, RZ, 0x17, R3 ;  /* 0x00000017ff087819 */ /* 0x000fe20000011603 */
[----:B------:R-:W-:Y:S01]  /*0530*/  BSSY.RECONVERGENT B1, `(.L_x_8) ;  /* 0x0000063000017945 */ /* 0x000fe20003800200 */
[----:B------:R-:W-:Y:S02]  /*0540*/  SHF.R.U32.HI R7, RZ, 0x17, R0 ;  /* 0x00000017ff077819 */ /* 0x000fe40000011600 */
[----:B------:R-:W-:Y:S02]  /*0550*/  LOP3.LUT R12, R8, 0xff, RZ, 0xc0, !PT ;  /* 0x000000ff080c7812 */ /* 0x000fe400078ec0ff */
[----:B------:R-:W-:Y:S02]  /*0560*/  LOP3.LUT R7, R7, 0xff, RZ, 0xc0, !PT ;  /* 0x000000ff07077812 */ /* 0x000fe400078ec0ff */
[----:B------:R-:W-:Y:S01]  /*0570*/  MOV R8, R0 ;  /* 0x0000000000087202 */ /* 0x000fe20000000f00 */
[----:B------:R-:W-:Y:S02]  /*0580*/  VIADD R11, R12, 0xffffffff ;  /* 0xffffffff0c0b7836 */ /* 0x000fe40000000000 */
[----:B------:R-:W-:-:S03]  /*0590*/  VIADD R10, R7, 0xffffffff ;  /* 0xffffffff070a7836 */ /* 0x000fc60000000000 */
[----:B------:R-:W-:-:S04]  /*05a0*/  ISETP.GT.U32.AND P0, PT, R11, 0xfd, PT ;  /* 0x000000fd0b00780c */ /* 0x000fc80003f04070 */
[----:B------:R-:W-:-:S13]  /*05b0*/  ISETP.GT.U32.OR P0, PT, R10, 0xfd, P0 ;  /* 0x000000fd0a00780c */ /* 0x000fda0000704470 */
[----:B------:R-:W-:Y:S01]  /*05c0*/  @!P0 IMAD.MOV.U32 R9, RZ, RZ, RZ ;  /* 0x000000ffff098224 */ /* 0x000fe200078e00ff */
[----:B------:R-:W-:Y:S06]  /*05d0*/  @!P0 BRA `(.L_x_9) ;  /* 0x00000000005c8947 */ /* 0x000fec0003800000 */
[----:B------:R-:W-:Y:S02]  /*05e0*/  FSETP.GTU.FTZ.AND P1, PT, |R3|, +INF , PT ;  /* 0x7f8000000300780b */ /* 0x000fe40003f3c200 */
[----:B------:R-:W-:-:S04]  /*05f0*/  FSETP.GTU.FTZ.AND P0, PT, |R0|, +INF , PT ;  /* 0x7f8000000000780b */ /* 0x000fc80003f1c200 */
[----:B------:R-:W-:-:S13]  /*0600*/  PLOP3.LUT P0, PT, P0, P1, PT, 0xf8, 0x8f ;  /* 0x00000000008f781c */ /* 0x000fda0000703f70 */
[----:B------:R-:W-:Y:S05]  /*0610*/  @P0 BRA `(.L_x_10) ;  /* 0x00000004004c0947 */ /* 0x000fea0003800000 */
[----:B------:R-:W-:-:S13]  /*0620*/  LOP3.LUT P0, RZ, R3, 0x7fffffff, R8, 0xc8, !PT ;  /* 0x7fffffff03ff7812 */ /* 0x000fda000780c808 */
[----:B------:R-:W-:Y:S05]  /*0630*/  @!P0 BRA `(.L_x_11) ;  /* 0x00000004003c8947 */ /* 0x000fea0003800000 */
[C---:B------:R-:W-:Y:S02]  /*0640*/  FSETP.NEU.FTZ.AND P2, PT, |R0|.reuse, +INF , PT ;  /* 0x7f8000000000780b */ /* 0x040fe40003f5d200 */
[----:B------:R-:W-:Y:S02]  /*0650*/  FSETP.NEU.FTZ.AND P1, PT, |R3|, +INF , PT ;  /* 0x7f8000000300780b */ /* 0x000fe40003f3d200 */
[----:B------:R-:W-:-:S11]  /*0660*/  FSETP.NEU.FTZ.AND P0, PT, |R0|, +INF , PT ;  /* 0x7f8000000000780b */ /* 0x000fd60003f1d200 */
[----:B------:R-:W-:Y:S05]  /*0670*/  @!P1 BRA !P2, `(.L_x_11) ;  /* 0x00000004002c9947 */ /* 0x000fea0005000000 */
[----:B------:R-:W-:-:S04]  /*0680*/  LOP3.LUT P2, RZ, R8, 0x7fffffff, RZ, 0xc0, !PT ;  /* 0x7fffffff08ff7812 */ /* 0x000fc8000784c0ff */
[----:B------:R-:W-:-:S13]  /*0690*/  PLOP3.LUT P1, PT, P1, P2, PT, 0x2f, 0xf2 ;  /* 0x0000000000f2781c */ /* 0x000fda0000f24577 */
[----:B------:R-:W-:Y:S05]  /*06a0*/  @P1 BRA `(.L_x_12) ;  /* 0x0000000400181947 */ /* 0x000fea0003800000 */
[----:B------:R-:W-:-:S04]  /*06b0*/  LOP3.LUT P1, RZ, R3, 0x7fffffff, RZ, 0xc0, !PT ;  /* 0x7fffffff03ff7812 */ /* 0x000fc8000782c0ff */
[----:B------:R-:W-:-:S13]  /*06c0*/  PLOP3.LUT P0, PT, P0, P1, PT, 0x2f, 0xf2 ;  /* 0x0000000000f2781c */ /* 0x000fda0000702577 */
[----:B------:R-:W-:Y:S05]  /*06d0*/  @P0 BRA `(.L_x_13) ;  /* 0x0000000400000947 */ /* 0x000fea0003800000 */
[----:B------:R-:W-:Y:S02]  /*06e0*/  ISETP.GE.AND P0, PT, R10, RZ, PT ;  /* 0x000000ff0a00720c */ /* 0x000fe40003f06270 */
[----:B------:R-:W-:-:S11]  /*06f0*/  ISETP.GE.AND P1, PT, R11, RZ, PT ;  /* 0x000000ff0b00720c */ /* 0x000fd60003f26270 */
[----:B------:R-:W-:Y:S01]  /*0700*/  @P0 IMAD.MOV.U32 R9, RZ, RZ, RZ ;  /* 0x000000ffff090224 */ /* 0x000fe200078e00ff */
[----:B------:R-:W-:Y:S01]  /*0710*/  @!P0 MOV R9, 0xffffffc0 ;  /* 0xffffffc000098802 */ /* 0x000fe20000000f00 */
[----:B------:R-:W-:Y:S01]  /*0720*/  @!P0 FFMA R8, R0, 1.84467440737095516160e+19, RZ ;  /* 0x5f80000000088823 */ /* 0x000fe200000000ff */
[----:B------:R-:W-:-:S03]  /*0730*/  @!P1 FFMA R3, R3, 1.84467440737095516160e+19, RZ ;  /* 0x5f80000003039823 */ /* 0x000fc600000000ff */
[----:B------:R-:W-:-:S07]  /*0740*/  @!P1 VIADD R9, R9, 0x40 ;  /* 0x0000004009099836 */ /* 0x000fce0000000000 */
.L_x_9:
[----:B------:R-:W-:Y:S01]  /*0750*/  LEA R0, R12, 0xc0800000, 0x17 ;  /* 0xc08000000c007811 */ /* 0x000fe200078eb8ff */
[----:B------:R-:W-:Y:S01]  /*0760*/  BSSY.RECONVERGENT B2, `(.L_x_14) ;  /* 0x0000036000027945 */ /* 0x000fe20003800200 */
[----:B------:R-:W-:-:S03]  /*0770*/  IADD3 R7, PT, PT, R7, -0x7f, RZ ;  /* 0xffffff8107077810 */ /* 0x000fc60007ffe0ff */
[----:B------:R-:W-:Y:S02]  /*0780*/  IMAD.IADD R3, R3, 0x1, -R0 ;  /* 0x0000000103037824 */ /* 0x000fe400078e0a00 */
[----:B------:R-:W-:Y:S02]  /*0790*/  IMAD R0, R7, -0x800000, R8 ;  /* 0xff80000007007824 */ /* 0x000fe400078e0208 */
[----:B------:R-:W0:Y:S01]  /*07a0*/  MUFU.RCP R10, R3 ;  /* 0x00000003000a7308 */ /* 0x000e220000001000 */
[----:B------:R-:W-:-:S04]  /*07b0*/  FADD.FTZ R11, -R3, -RZ ;  /* 0x800000ff030b7221 */ /* 0x000fc80000010100 */
[----:B0-----:R-:W-:-:S04]  /*07c0*/  FFMA R13, R10, R11, 1 ;  /* 0x3f8000000a0d7423 */ /* 0x001fc8000000000b */
[----:B------:R-:W-:-:S04]  /*07d0*/  FFMA R15, R10, R13, R10 ;  /* 0x0000000d0a0f7223 */ /* 0x000fc8000000000a */
[----:B------:R-:W-:-:S04]  /*07e0*/  FFMA R8, R0, R15, RZ ;  /* 0x0000000f00087223 */ /* 0x000fc800000000ff */
[----:B------:R-:W-:-:S04]  /*07f0*/  FFMA R13, R11, R8, R0 ;  /* 0x000000080b0d7223 */ /* 0x000fc80000000000 */
[----:B------:R-:W-:Y:S01]  /*0800*/  FFMA R10, R15, R13, R8 ;  /* 0x0000000d0f0a7223 */ /* 0x000fe20000000008 */
[----:B------:R-:W-:-:S03]  /*0810*/  IADD3 R8, PT, PT, R7, 0x7f, -R12 ;  /* 0x0000007f07087810 */ /* 0x000fc60007ffe80c */
[----:B------:R-:W-:Y:S02]  /*0820*/  FFMA R11, R11, R10, R0 ;  /* 0x0000000a0b0b7223 */ /* 0x000fe40000000000 */
[----:B------:R-:W-:Y:S02]  /*0830*/  IMAD.IADD R8, R8, 0x1, R9 ;  /* 0x0000000108087824 */ /* 0x000fe400078e0209 */
[----:B------:R-:W-:-:S05]  /*0840*/  FFMA R0, R15, R11, R10 ;  /* 0x0000000b0f007223 */ /* 0x000fca000000000a */
[----:B------:R-:W-:-:S04]  /*0850*/  SHF.R.U32.HI R3, RZ, 0x17, R0 ;  /* 0x00000017ff037819 */ /* 0x000fc80000011600 */
[----:B------:R-:W-:-:S05]  /*0860*/  LOP3.LUT R3, R3, 0xff, RZ, 0xc0, !PT ;  /* 0x000000ff03037812 */ /* 0x000fca00078ec0ff */
[----:B------:R-:W-:-:S05]  /*0870*/  IMAD.IADD R9, R3, 0x1, R8 ;  /* 0x0000000103097824 */ /* 0x000fca00078e0208 */
[----:B------:R-:W-:-:S04]  /*0880*/  IADD3 R3, PT, PT, R9, -0x1, RZ ;  /* 0xffffffff09037810 */ /* 0x000fc80007ffe0ff */
[----:B------:R-:W-:-:S13]  /*0890*/  ISETP.GE.U32.AND P0, PT, R3, 0xfe, PT ;  /* 0x000000fe0300780c */ /* 0x000fda0003f06070 */
[----:B------:R-:W-:Y:S05]  /*08a0*/  @!P0 BRA `(.L_x_15) ;  /* 0x0000000000808947 */ /* 0x000fea0003800000 */
[----:B------:R-:W-:-:S13]  /*08b0*/  ISETP.GT.AND P0, PT, R9, 0xfe, PT ;  /* 0x000000fe0900780c */ /* 0x000fda0003f04270 */
[----:B------:R-:W-:Y:S05]  /*08c0*/  @P0 BRA `(.L_x_16) ;  /* 0x00000000006c0947 */ /* 0x000fea0003800000 */
[----:B------:R-:W-:-:S13]  /*08d0*/  ISETP.GE.AND P0, PT, R9, 0x1, PT ;  /* 0x000000010900780c */ /* 0x000fda0003f06270 */
[----:B------:R-:W-:Y:S05]  /*08e0*/  @P0 BRA `(.L_x_17) ;  /* 0x0000000000740947 */ /* 0x000fea0003800000 */
[----:B------:R-:W-:Y:S02]  /*08f0*/  ISETP.GE.AND P0, PT, R9, -0x18, PT ;  /* 0xffffffe80900780c */ /* 0x000fe40003f06270 */
[----:B------:R-:W-:-:S11]  /*0900*/  LOP3.LUT R0, R0, 0x80000000, RZ, 0xc0, !PT ;  /* 0x8000000000007812 */ /* 0x000fd600078ec0ff */
[----:B------:R-:W-:Y:S05]  /*0910*/  @!P0 BRA `(.L_x_17) ;  /* 0x0000000000688947 */ /* 0x000fea0003800000 */
[CCC-:B------:R-:W-:Y:S01]  /*0920*/  FFMA.RZ R3, R15.reuse, R11.reuse, R10.reuse ;  /* 0x0000000b0f037223 */ /* 0x1c0fe2000000c00a */
[-CC-:B------:R-:W-:Y:S01]  /*0930*/  FFMA.RM R8, R15, R11.reuse, R10.reuse ;  /* 0x0000000b0f087223 */ /* 0x180fe2000000400a */
[C---:B------:R-:W-:Y:S02]  /*0940*/  ISETP.NE.AND P2, PT, R9.reuse, RZ, PT ;  /* 0x000000ff0900720c */ /* 0x040fe40003f45270 */
[----:B------:R-:W-:Y:S02]  /*0950*/  ISETP.NE.AND P1, PT, R9, RZ, PT ;  /* 0x000000ff0900720c */ /* 0x000fe40003f25270 */
[----:B------:R-:W-:Y:S01]  /*0960*/  LOP3.LUT R7, R3, 0x7fffff, RZ, 0xc0, !PT ;  /* 0x007fffff03077812 */ /* 0x000fe200078ec0ff */
[----:B------:R-:W-:Y:S01]  /*0970*/  FFMA.RP R3, R15, R11, R10 ;  /* 0x0000000b0f037223 */ /* 0x000fe2000000800a */
[----:B------:R-:W-:Y:S02]  /*0980*/  VIADD R10, R9, 0x20 ;  /* 0x00000020090a7836 */ /* 0x000fe40000000000 */
[----:B------:R-:W-:Y:S01]  /*0990*/  LOP3.LUT R7, R7, 0x800000, RZ, 0xfc, !PT ;  /* 0x0080000007077812 */ /* 0x000fe200078efcff */
[----:B------:R-:W-:Y:S01]  /*09a0*/  IMAD.MOV R9, RZ, RZ, -R9 ;  /* 0x000000ffff097224 */ /* 0x000fe200078e0a09 */
[----:B------:R-:W-:-:S02]  /*09b0*/  FSETP.NEU.FTZ.AND P0, PT, R3, R8, PT ;  /* 0x000000080300720b */ /* 0x000fc40003f1d000 */
[----:B------:R-:W-:Y:S02]  /*09c0*/  SHF.L.U32 R10, R7, R10, RZ ;  /* 0x0000000a070a7219 */ /* 0x000fe400000006ff */
[----:B------:R-:W-:Y:S02]  /*09d0*/  SEL R8, R9, RZ, P2 ;  /* 0x000000ff09087207 */ /* 0x000fe40001000000 */
[----:B------:R-:W-:Y:S02]  /*09e0*/  ISETP.NE.AND P1, PT, R10, RZ, P1 ;  /* 0x000000ff0a00720c */ /* 0x000fe40000f25270 */
[----:B------:R-:W-:Y:S02]  /*09f0*/  SHF.R.U32.HI R8, RZ, R8, R7 ;  /* 0x00000008ff087219 */ /* 0x000fe40000011607 */
[----:B------:R-:W-:Y:S02]  /*0a00*/  PLOP3.LUT P0, PT, P0, P1, PT, 0xf8, 0x8f ;  /* 0x00000000008f781c */ /* 0x000fe40000703f70 */
[----:B------:R-:W-:-:S02]  /*0a10*/  SHF.R.U32.HI R10, RZ, 0x1, R8 ;  /* 0x00000001ff0a7819 */ /* 0x000fc40000011608 */
[----:B------:R-:W-:-:S04]  /*0a20*/  SEL R3, RZ, 0x1, !P0 ;  /* 0x00000001ff037807 */ /* 0x000fc80004000000 */
[----:B------:R-:W-:-:S04]  /*0a30*/  LOP3.LUT R3, R3, 0x1, R10, 0xf8, !PT ;  /* 0x0000000103037812 */ /* 0x000fc800078ef80a */
[----:B------:R-:W-:-:S04]  /*0a40*/  LOP3.LUT R3, R3, R8, RZ, 0xc0, !PT ;  /* 0x0000000803037212 */ /* 0x000fc800078ec0ff */
[----:B------:R-:W-:-:S04]  /*0a50*/  IADD3 R3, PT, PT, R10, R3, RZ ;  /* 0x000000030a037210 */ /* 0x000fc80007ffe0ff */
[----:B------:R-:W-:Y:S01]  /*0a60*/  LOP3.LUT R0, R3, R0, RZ, 0xfc, !PT ;  /* 0x0000000003007212 */ /* 0x000fe200078efcff */
[----:B------:R-:W-:Y:S06]  /*0a70*/  BRA `(.L_x_17) ;  /* 0x0000000000107947 */ /* 0x000fec0003800000 */
.L_x_16:
[----:B------:R-:W-:-:S04]  /*0a80*/  LOP3.LUT R0, R0, 0x80000000, RZ, 0xc0, !PT ;  /* 0x8000000000007812 */ /* 0x000fc800078ec0ff */
[----:B------:R-:W-:Y:S01]  /*0a90*/  LOP3.LUT R0, R0, 0x7f800000, RZ, 0xfc, !PT ;  /* 0x7f80000000007812 */ /* 0x000fe200078efcff */
[----:B------:R-:W-:Y:S06]  /*0aa0*/  BRA `(.L_x_17) ;  /* 0x0000000000047947 */ /* 0x000fec0003800000 */
.L_x_15:
[----:B------:R-:W-:-:S07]  /*0ab0*/  IMAD R0, R8, 0x800000, R0 ;  /* 0x0080000008007824 */ /* 0x000fce00078e0200 */
.L_x_17:
[----:B------:R-:W-:Y:S05]  /*0ac0*/  BSYNC.RECONVERGENT B2 ;  /* 0x0000000000027941 */ /* 0x000fea0003800200 */
.L_x_14:
[----:B------:R-:W-:Y:S05]  /*0ad0*/  BRA `(.L_x_18) ;  /* 0x0000000000207947 */ /* 0x000fea0003800000 */
.L_x_13:
[----:B------:R-:W-:-:S04]  /*0ae0*/  LOP3.LUT R0, R3, 0x80000000, R8, 0x48, !PT ;  /* 0x8000000003007812 */ /* 0x000fc800078e4808 */
[----:B------:R-:W-:Y:S01]  /*0af0*/  LOP3.LUT R0, R0, 0x7f800000, RZ, 0xfc, !PT ;  /* 0x7f80000000007812 */ /* 0x000fe200078efcff */
[----:B------:R-:W-:Y:S06]  /*0b00*/  BRA `(.L_x_18) ;  /* 0x0000000000147947 */ /* 0x000fec0003800000 */
.L_x_12:
[----:B------:R-:W-:Y:S01]  /*0b10*/  LOP3.LUT R0, R3, 0x80000000, R8, 0x48, !PT ;  /* 0x8000000003007812 */ /* 0x000fe200078e4808 */
[----:B------:R-:W-:Y:S06]  /*0b20*/  BRA `(.L_x_18) ;  /* 0x00000000000c7947 */ /* 0x000fec0003800000 */
.L_x_11:
[----:B------:R-:W0:Y:S01]  /*0b30*/  MUFU.RSQ R0, -QNAN ;  /* 0xffc0000000007908 */ /* 0x000e220000001400 */
[----:B------:R-:W-:Y:S05]  /*0b40*/  BRA `(.L_x_18) ;  /* 0x0000000000047947 */ /* 0x000fea0003800000 */
.L_x_10:
[----:B------:R-:W-:-:S07]  /*0b50*/  FADD.FTZ R0, R0, R3 ;  /* 0x0000000300007221 */ /* 0x000fce0000010000 */
.L_x_18:
[----:B------:R-:W-:Y:S05]  /*0b60*/  BSYNC.RECONVERGENT B1 ;  /* 0x0000000000017941 */ /* 0x000fea0003800200 */
.L_x_8:
[----:B------:R-:W-:-:S04]  /*0b70*/  HFMA2 R3, -RZ, RZ, 0, 0 ;  /* 0x00000000ff037431 */ /* 0x000fc800000001ff */
[----:B0-----:R-:W-:Y:S05]  /*0b80*/  RET.REL.NODEC R2 `(_batch_norm) ;  /* 0xfffffff4021c7950 */ /* 0x001fea0003c3ffff */
.L_x_19:
        /* <DEDUP_REMOVED lines=15> */
.L_x_22:


//--------------------- .text._leaky_relu         --------------------------
	.section	.text._leaky_relu,"ax",@progbits
	.align	128
        .global         _leaky_relu
        .type           _leaky_relu,@function
        .size           _leaky_relu,(.L_x_27 - _leaky_relu)
        .other          _leaky_relu,@"STO_CUDA_ENTRY STV_DEFAULT"
_leaky_relu:
.text._leaky_relu:
[----:B------:R-:W-:Y:S01]  /*0000*/  LDC R1, c[0x0][0x37c] ;  /* 0x0000df00ff017b82 */ /* 0x000fe20000000800 */
[----:B------:R-:W0:Y:S07]  /*0010*/  S2R R0, SR_TID.X ;  /* 0x0000000000007919 */ /* 0x000e2e0000002100 */
[----:B------:R-:W0:Y:S01]  /*0020*/  S2UR UR6, SR_CTAID.X ;  /* 0x00000000000679c3 */ /* 0x000e220000002500 */
[----:B------:R-:W1:Y:S07]  /*0030*/  LDCU.64 UR4, c[0x0][0x358] ;  /* 0x00006b00ff0477ac */ /* 0x000e6e0008000a00 */
[----:B------:R-:W0:Y:S08]  /*0040*/  LDC R7, c[0x0][0x360] ;  /* 0x0000d800ff077b82 */ /* 0x000e300000000800 */
[----:B------:R-:W2:Y:S08]  /*0050*/  LDC.64 R2, c[0x0][0x380] ;  /* 0x0000e000ff027b82 */ /* 0x000eb00000000a00 */
[----:B------:R-:W3:Y:S01]  /*0060*/  LDC.64 R4, c[0x0][0x388] ;  /* 0x0000e200ff047b82 */ /* 0x000ee20000000a00 */
[----:B0-----:R-:W-:Y:S01]  /*0070*/  IMAD R7, R7, UR6, R0 ;  /* 0x0000000607077c24 */ /* 0x001fe2000f8e0200 */
[----:B------:R-:W0:Y:S03]  /*0080*/  LDCU UR6, c[0x0][0x398] ;  /* 0x00007300ff0677ac */ /* 0x000e260008000800 */
[----:B--2---:R-:W-:-:S05]  /*0090*/  IMAD.WIDE.U32 R2, R7, 0x4, R2 ;  /* 0x0000000407027825 */ /* 0x004fca00078e0002 */
[----:B-1----:R-:W2:Y:S01]  /*00a0*/  LDG.E R9, desc[UR4][R2.64] ;  /* 0x0000000402097981 */ /* 0x002ea2000c1e1900 */
[----:B---3--:R-:W-:Y:S01]  /*00b0*/  IMAD.WIDE.U32 R4, R7, 0x4, R4 ;  /* 0x0000000407047825 */ /* 0x008fe200078e0004 */
[----:B--2---:R-:W-:-:S13]  /*00c0*/  FSETP.GEU.AND P0, PT, R9, RZ, PT ;  /* 0x000000ff0900720b */ /* 0x004fda0003f0e000 */
[----:B0-----:R-:W-:-:S05]  /*00d0*/  @!P0 FMUL R9, R9, UR6 ;  /* 0x0000000609098c20 */ /* 0x001fca0008400000 */
[----:B------:R-:W-:Y:S01]  /*00e0*/  STG.E desc[UR4][R4.64], R9 ;  /* 0x0000000904007986 */ /* 0x000fe2000c101904 */
[----:B------:R-:W-:Y:S05]  /*00f0*/  EXIT ;  /* 0x000000000000794d */ /* 0x000fea0003800000 */
.L_x_20:
        /* <DEDUP_REMOVED lines=16> */
.L_x_27:


//--------------------- .nv.shared.reserved.0     --------------------------
	.section	.nv.shared.reserved.0,"aw",@nobits
	.weak		__nv_reservedSMEM_offset_0_alias
	.size		__nv_reservedSMEM_offset_0_alias, 0, 64
	.other		__nv_reservedSMEM_offset_0_alias,@"STO_CUDA_RESERVED_SHARED STV_DEFAULT"
__nv_reservedSMEM_offset_0_alias:
	.zero		0
	.zero		64


//--------------------- .nv.constant0._pad        --------------------------
	.section	.nv.constant0._pad,"a",@progbits
	.sectionflags	@""
	.align	4
.nv.constant0._pad:
	.zero		896


//--------------------- .nv.constant0._max_pool2d --------------------------
	.section	.nv.constant0._max_pool2d,"a",@progbits
	.sectionflags	@""
	.align	4
.nv.constant0._max_pool2d:
	.zero		944


//--------------------- .nv.constant0._conv2d     --------------------------
	.section	.nv.constant0._conv2d,"a",@progbits
	.sectionflags	@""
	.align	4
.nv.constant0._conv2d:
	.zero		896


//--------------------- .nv.constant0._batch_norm --------------------------
	.section	.nv.constant0._batch_norm,"a",@progbits
	.sectionflags	@""
	.align	4
.nv.constant0._batch_norm:
	.zero		960


//--------------------- .nv.constant0._leaky_relu --------------------------
	.section	.nv.constant0._leaky_relu,"a",@progbits
	.sectionflags	@""
	.align	4
.nv.constant0._leaky_relu:
	.zero		924


//--------------------- SYMBOLS --------------------------

	.type		.nv.reservedSmem.offset0,@object
	.size		.nv.reservedSmem.offset0,0x4
